	.headerflags	@"EF_CUDA_TEXMODE_UNIFIED EF_CUDA_64BIT_ADDRESS EF_CUDA_ACCELERATORS EF_CUDA_SM90 EF_CUDA_VIRTUAL_SM(EF_CUDA_SM90)"
	.elftype	@"ET_EXEC"


//--------------------- .nv.info                  --------------------------
	.section	.nv.info,"",@"SHT_CUDA_INFO"
	.align	4


	//----- nvinfo : EIATTR_REGCOUNT
	.align		4
        /*0000*/ 	.byte	0x04, 0x2f
        /*0002*/ 	.short	(.L_1 - .L_0)
	.align		4
.L_0:
        /*0004*/ 	.word	index@(triton_poi_fused_convolution_24)
        /*0008*/ 	.word	0x0000000a


	//----- nvinfo : EIATTR_MIN_STACK_SIZE
	.align		4
.L_1:
        /*000c*/ 	.byte	0x04, 0x12
        /*000e*/ 	.short	(.L_3 - .L_2)
	.align		4
.L_2:
        /*0010*/ 	.word	index@(triton_poi_fused_convolution_24)
        /*0014*/ 	.word	0x00000000


	//----- nvinfo : EIATTR_FRAME_SIZE
	.align		4
.L_3:
        /*0018*/ 	.byte	0x04, 0x11
        /*001a*/ 	.short	(.L_5 - .L_4)
	.align		4
.L_4:
        /*001c*/ 	.word	index@(triton_poi_fused_convolution_24)
        /*0020*/ 	.word	0x00000000


	//----- nvinfo : EIATTR_MIN_STACK_SIZE
	.align		4
.L_5:
        /*0024*/ 	.byte	0x04, 0x12
        /*0026*/ 	.short	(.L_7 - .L_6)
	.align		4
.L_6:
        /*0028*/ 	.word	index@(triton_poi_fused_convolution_24)
        /*002c*/ 	.word	0x00000000
.L_7:


//--------------------- .nv.info.triton_poi_fused_convolution_24 --------------------------
	.section	.nv.info.triton_poi_fused_convolution_24,"",@"SHT_CUDA_INFO"
	.sectionflags	@""
	.align	4


	//----- nvinfo : EIATTR_CUDA_API_VERSION
	.align		4
        /*0000*/ 	.byte	0x04, 0x37
        /*0002*/ 	.short	(.L_9 - .L_8)
.L_8:
        /*0004*/ 	.word	0x0000007c


	//----- nvinfo : EIATTR_KPARAM_INFO
	.align		4
.L_9:
        /*0008*/ 	.byte	0x04, 0x17
        /*000a*/ 	.short	(.L_11 - .L_10)
.L_10:
        /*000c*/ 	.word	0x00000000
        /*0010*/ 	.short	0x0002
        /*0012*/ 	.short	0x0010
        /*0014*/ 	.byte	0x00, 0xf0, 0x11, 0x00


	//----- nvinfo : EIATTR_KPARAM_INFO
	.align		4
.L_11:
        /*0018*/ 	.byte	0x04, 0x17
        /*001a*/ 	.short	(.L_13 - .L_12)
.L_12:
        /*001c*/ 	.word	0x00000000
        /*0020*/ 	.short	0x0001
        /*0022*/ 	.short	0x0008
        /*0024*/ 	.byte	0x00, 0xf4, 0x21, 0x00


	//----- nvinfo : EIATTR_KPARAM_INFO
	.align		4
.L_13:
        /*0028*/ 	.byte	0x04, 0x17
        /*002a*/ 	.short	(.L_15 - .L_14)
.L_14:
        /*002c*/ 	.word	0x00000000
        /*0030*/ 	.short	0x0000
        /*0032*/ 	.short	0x0000
        /*0034*/ 	.byte	0x00, 0xf4, 0x21, 0x00


	//----- nvinfo : EIATTR_SPARSE_MMA_MASK
	.align		4
.L_15:
        /*0038*/ 	.byte	0x03, 0x50
        /*003a*/ 	.short	0x0000


	//----- nvinfo : EIATTR_MAXREG_COUNT
	.align		4
        /*003c*/ 	.byte	0x03, 0x1b
        /*003e*/ 	.short	0x00ff


	//----- nvinfo : EIATTR_EXIT_INSTR_OFFSETS
	.align		4
        /*0040*/ 	.byte	0x04, 0x1c
        /*0042*/ 	.short	(.L_17 - .L_16)


	//   ....[0]....
.L_16:
        /*0044*/ 	.word	0x000000e0


	//   ....[1]....
        /*0048*/ 	.word	0x00000100


	//----- nvinfo : EIATTR_REQNTID
	.align		4
.L_17:
        /*004c*/ 	.byte	0x04, 0x10
        /*004e*/ 	.short	(.L_19 - .L_18)
.L_18:
        /*0050*/ 	.word	0x00000080
        /*0054*/ 	.word	0x00000001
        /*0058*/ 	.word	0x00000001


	//----- nvinfo : EIATTR_CBANK_PARAM_SIZE
	.align		4
.L_19:
        /*005c*/ 	.byte	0x03, 0x19
        /*005e*/ 	.short	0x0014


	//----- nvinfo : EIATTR_PARAM_CBANK
	.align		4
        /*0060*/ 	.byte	0x04, 0x0a
        /*0062*/ 	.short	(.L_21 - .L_20)
	.align		4
.L_20:
        /*0064*/ 	.word	index@(.nv.constant0.triton_poi_fused_convolution_24)
        /*0068*/ 	.short	0x0210
        /*006a*/ 	.short	0x0014


	//----- nvinfo : EIATTR_SW_WAR
	.align		4
.L_21:
        /*006c*/ 	.byte	0x04, 0x36
        /*006e*/ 	.short	(.L_23 - .L_22)
.L_22:
        /*0070*/ 	.word	0x00000008
.L_23:


//--------------------- .nv.callgraph             --------------------------
	.section	.nv.callgraph,"",@"SHT_CUDA_CALLGRAPH"
	.align	4
	.sectionentsize	8
	.align		4
        /*0000*/ 	.word	0x00000000
	.align		4
        /*0004*/ 	.word	0xffffffff
	.align		4
        /*0008*/ 	.word	0x00000000
	.align		4
        /*000c*/ 	.word	0xfffffffe
	.align		4
        /*0010*/ 	.word	0x00000000
	.align		4
        /*0014*/ 	.word	0xfffffffd
	.align		4
        /*0018*/ 	.word	0x00000000
	.align		4
        /*001c*/ 	.word	0xfffffffc


//--------------------- .text.triton_poi_fused_convolution_24 --------------------------
	.section	.text.triton_poi_fused_convolution_24,"ax",@progbits
	.align	128
        .global         triton_poi_fused_convolution_24
        .type           triton_poi_fused_convolution_24,@function
        .size           triton_poi_fused_convolution_24,(.L_x_1 - triton_poi_fused_convolution_24)
        .other          triton_poi_fused_convolution_24,@"STO_CUDA_ENTRY STV_DEFAULT"
triton_poi_fused_convolution_24:
.text.triton_poi_fused_convolution_24:
[----:B------:R-:W0:Y:S02]  /*0000*/  LDC R1, c[0x0][0x28] ;  /* 0x00000a00ff017b82 */ /* 0x000e240000000800 */
[----:B------:R-:W1:Y:S01]  /*0010*/  S2R R0, SR_TID.X ;  /* 0x0000000000007919 */ /* 0x000e620000002100 */
[----:B------:R-:W2:Y:S01]  /*0020*/  LDC.64 R2, c[0x0][0x210] ;  /* 0x00008400ff027b82 */ /* 0x000ea20000000a00 */
[----:B------:R-:W-:Y:S01]  /*0030*/  ULDC.64 UR4, c[0x0][0x208] ;  /* 0x0000820000047ab9 */ /* 0x000fe20000000a00 */
[----:B------:R-:W3:Y:S06]  /*0040*/  S2R R7, SR_CTAID.X ;  /* 0x0000000000077919 */ /* 0x000eec0000002500 */
[----:B------:R-:W4:Y:S01]  /*0050*/  LDC.64 R4, c[0x0][0x218] ;  /* 0x00008600ff047b82 */ /* 0x000f220000000a00 */
[----:B-1----:R-:W-:Y:S01]  /*0060*/  LOP3.LUT R0, R0, 0x7f, RZ, 0xc0, !PT ;  /* 0x0000007f00007812 */ /* 0x002fe200078ec0ff */
[----:B----4-:R-:W4:Y:S03]  /*0070*/  LDG.E R5, desc[UR4][R4.64] ;  /* 0x0000000404057981 */ /* 0x010f26000c1e1900 */
[----:B---3--:R-:W-:Y:S01]  /*0080*/  LEA R7, R7, R0, 0x7 ;  /* 0x0000000007077211 */ /* 0x008fe200078e38ff */
[----:B------:R-:W-:-:S03]  /*0090*/  HFMA2.MMA R0, -RZ, RZ, 0, 0 ;  /* 0x00000000ff007435 */ /* 0x000fc600000001ff */
[C---:B------:R-:W-:Y:S01]  /*00a0*/  ISETP.GE.AND P0, PT, R7.reuse, 0x400, PT ;  /* 0x000004000700780c */ /* 0x040fe20003f06270 */
[----:B--2---:R-:W-:-:S12]  /*00b0*/  IMAD.WIDE R2, R7, 0x4, R2 ;  /* 0x0000000407027825 */ /* 0x004fd800078e0202 */
[----:B------:R-:W4:Y:S02]  /*00c0*/  @!P0 LDG.E R0, desc[UR4][R2.64] ;  /* 0x0000000402008981 */ /* 0x000f24000c1e1900 */
[----:B----4-:R-:W-:Y:S01]  /*00d0*/  FADD R7, R5, R0 ;  /* 0x0000000005077221 */ /* 0x010fe20000000000 */
[----:B------:R-:W-:Y:S06]  /*00e0*/  @P0 EXIT ;  /* 0x000000000000094d */ /* 0x000fec0003800000 */
[----:B------:R-:W-:Y:S01]  /*00f0*/  STG.E desc[UR4][R2.64], R7 ;  /* 0x0000000702007986 */ /* 0x000fe2000c101904 */
[----:B------:R-:W-:Y:S05]  /*0100*/  EXIT ;  /* 0x000000000000794d */ /* 0x000fea0003800000 */
.L_x_0:
[----:B------:R-:W-:-:S00]  /*0110*/  BRA `(.L_x_0) ;  /* 0xfffffffc00fc7947 */ /* 0x000fc0000383ffff */
[----:B------:R-:W-:-:S00]  /*0120*/  NOP ;  /* 0x0000000000007918 */ /* 0x000fc00000000000 */
        /* <DEDUP_REMOVED lines=13> */
.L_x_1:


//--------------------- .nv.constant0.triton_poi_fused_convolution_24 --------------------------
	.section	.nv.constant0.triton_poi_fused_convolution_24,"a",@progbits
	.sectionflags	@""
	.align	4
.nv.constant0.triton_poi_fused_convolution_24:
	.zero		548
